	.headerflags	@"EF_CUDA_TEXMODE_UNIFIED EF_CUDA_64BIT_ADDRESS EF_CUDA_ACCELERATORS EF_CUDA_SM90 EF_CUDA_VIRTUAL_SM(EF_CUDA_SM90)"
	.elftype	@"ET_EXEC"


//--------------------- .nv.info                  --------------------------
	.section	.nv.info,"",@"SHT_CUDA_INFO"
	.align	4


	//----- nvinfo : EIATTR_REGCOUNT
	.align		4
        /*0000*/ 	.byte	0x04, 0x2f
        /*0002*/ 	.short	(.L_2 - .L_1)
	.align		4
.L_1:
        /*0004*/ 	.word	index@(triton_poi_fused_gelu_mul_0)
        /*0008*/ 	.word	0x00000014


	//----- nvinfo : EIATTR_MIN_STACK_SIZE
	.align		4
.L_2:
        /*000c*/ 	.byte	0x04, 0x12
        /*000e*/ 	.short	(.L_4 - .L_3)
	.align		4
.L_3:
        /*0010*/ 	.word	index@(triton_poi_fused_gelu_mul_0)
        /*0014*/ 	.word	0x00000000


	//----- nvinfo : EIATTR_FRAME_SIZE
	.align		4
.L_4:
        /*0018*/ 	.byte	0x04, 0x11
        /*001a*/ 	.short	(.L_6 - .L_5)
	.align		4
.L_5:
        /*001c*/ 	.word	index@(triton_poi_fused_gelu_mul_0)
        /*0020*/ 	.word	0x00000000


	//----- nvinfo : EIATTR_MIN_STACK_SIZE
	.align		4
.L_6:
        /*0024*/ 	.byte	0x04, 0x12
        /*0026*/ 	.short	(.L_8 - .L_7)
	.align		4
.L_7:
        /*0028*/ 	.word	index@(triton_poi_fused_gelu_mul_0)
        /*002c*/ 	.word	0x00000000
.L_8:


//--------------------- .nv.info.triton_poi_fused_gelu_mul_0 --------------------------
	.section	.nv.info.triton_poi_fused_gelu_mul_0,"",@"SHT_CUDA_INFO"
	.sectionflags	@""
	.align	4


	//----- nvinfo : EIATTR_CUDA_API_VERSION
	.align		4
        /*0000*/ 	.byte	0x04, 0x37
        /*0002*/ 	.short	(.L_10 - .L_9)
.L_9:
        /*0004*/ 	.word	0x0000007c


	//----- nvinfo : EIATTR_KPARAM_INFO
	.align		4
.L_10:
        /*0008*/ 	.byte	0x04, 0x17
        /*000a*/ 	.short	(.L_12 - .L_11)
.L_11:
        /*000c*/ 	.word	0x00000000
        /*0010*/ 	.short	0x0003
        /*0012*/ 	.short	0x0018
        /*0014*/ 	.byte	0x00, 0xf0, 0x11, 0x00


	//----- nvinfo : EIATTR_KPARAM_INFO
	.align		4
.L_12:
        /*0018*/ 	.byte	0x04, 0x17
        /*001a*/ 	.short	(.L_14 - .L_13)
.L_13:
        /*001c*/ 	.word	0x00000000
        /*0020*/ 	.short	0x0002
        /*0022*/ 	.short	0x0010
        /*0024*/ 	.byte	0x00, 0xf4, 0x21, 0x00


	//----- nvinfo : EIATTR_KPARAM_INFO
	.align		4
.L_14:
        /*0028*/ 	.byte	0x04, 0x17
        /*002a*/ 	.short	(.L_16 - .L_15)
.L_15:
        /*002c*/ 	.word	0x00000000
        /*0030*/ 	.short	0x0001
        /*0032*/ 	.short	0x0008
        /*0034*/ 	.byte	0x00, 0xf4, 0x21, 0x00


	//----- nvinfo : EIATTR_KPARAM_INFO
	.align		4
.L_16:
        /*0038*/ 	.byte	0x04, 0x17
        /*003a*/ 	.short	(.L_18 - .L_17)
.L_17:
        /*003c*/ 	.word	0x00000000
        /*0040*/ 	.short	0x0000
        /*0042*/ 	.short	0x0000
        /*0044*/ 	.byte	0x00, 0xf4, 0x21, 0x00


	//----- nvinfo : EIATTR_SPARSE_MMA_MASK
	.align		4
.L_18:
        /*0048*/ 	.byte	0x03, 0x50
        /*004a*/ 	.short	0x0000


	//----- nvinfo : EIATTR_MAXREG_COUNT
	.align		4
        /*004c*/ 	.byte	0x03, 0x1b
        /*004e*/ 	.short	0x00ff


	//----- nvinfo : EIATTR_EXIT_INSTR_OFFSETS
	.align		4
        /*0050*/ 	.byte	0x04, 0x1c
        /*0052*/ 	.short	(.L_20 - .L_19)


	//   ....[0]....
.L_19:
        /*0054*/ 	.word	0x00000560


	//   ....[1]....
        /*0058*/ 	.word	0x00000580


	//----- nvinfo : EIATTR_REQNTID
	.align		4
.L_20:
        /*005c*/ 	.byte	0x04, 0x10
        /*005e*/ 	.short	(.L_22 - .L_21)
.L_21:
        /*0060*/ 	.word	0x00000080
        /*0064*/ 	.word	0x00000001
        /*0068*/ 	.word	0x00000001


	//----- nvinfo : EIATTR_CBANK_PARAM_SIZE
	.align		4
.L_22:
        /*006c*/ 	.byte	0x03, 0x19
        /*006e*/ 	.short	0x001c


	//----- nvinfo : EIATTR_PARAM_CBANK
	.align		4
        /*0070*/ 	.byte	0x04, 0x0a
        /*0072*/ 	.short	(.L_24 - .L_23)
	.align		4
.L_23:
        /*0074*/ 	.word	index@(.nv.constant0.triton_poi_fused_gelu_mul_0)
        /*0078*/ 	.short	0x0210
        /*007a*/ 	.short	0x001c


	//----- nvinfo : EIATTR_SW_WAR
	.align		4
.L_24:
        /*007c*/ 	.byte	0x04, 0x36
        /*007e*/ 	.short	(.L_26 - .L_25)
.L_25:
        /*0080*/ 	.word	0x00000008
.L_26:


//--------------------- .nv.callgraph             --------------------------
	.section	.nv.callgraph,"",@"SHT_CUDA_CALLGRAPH"
	.align	4
	.sectionentsize	8
	.align		4
        /*0000*/ 	.word	0x00000000
	.align		4
        /*0004*/ 	.word	0xffffffff
	.align		4
        /*0008*/ 	.word	0x00000000
	.align		4
        /*000c*/ 	.word	0xfffffffe
	.align		4
        /*0010*/ 	.word	0x00000000
	.align		4
        /*0014*/ 	.word	0xfffffffd
	.align		4
        /*0018*/ 	.word	0x00000000
	.align		4
        /*001c*/ 	.word	0xfffffffc


//--------------------- .nv.constant4             --------------------------
	.section	.nv.constant4,"a",@progbits
	.align	8
	.align		8
.nv.constant4:
        /*0000*/ 	.dword	_$_str


//--------------------- .text.triton_poi_fused_gelu_mul_0 --------------------------
	.section	.text.triton_poi_fused_gelu_mul_0,"ax",@progbits
	.align	128
        .global         triton_poi_fused_gelu_mul_0
        .type           triton_poi_fused_gelu_mul_0,@function
        .size           triton_poi_fused_gelu_mul_0,(.L_x_1 - triton_poi_fused_gelu_mul_0)
        .other          triton_poi_fused_gelu_mul_0,@"STO_CUDA_ENTRY STV_DEFAULT"
triton_poi_fused_gelu_mul_0:
.text.triton_poi_fused_gelu_mul_0:
[----:B------:R-:W0:Y:S02]  /*0000*/  LDC R1, c[0x0][0x28] ;  /* 0x00000a00ff017b82 */ /* 0x000e240000000800 */
[----:B------:R-:W1:Y:S01]  /*0010*/  S2R R0, SR_TID.X ;  /* 0x0000000000007919 */ /* 0x000e620000002100 */
[----:B------:R-:W2:Y:S01]  /*0020*/  LDC.64 R10, c[0x0][0x210] ;  /* 0x00008400ff0a7b82 */ /* 0x000ea20000000a00 */
[----:B------:R-:W-:Y:S01]  /*0030*/  ULDC.64 UR4, c[0x0][0x208] ;  /* 0x0000820000047ab9 */ /* 0x000fe20000000a00 */
[----:B------:R-:W3:Y:S06]  /*0040*/  S2R R3, SR_CTAID.X ;  /* 0x0000000000037919 */ /* 0x000eec0000002500 */
[----:B------:R-:W4:Y:S01]  /*0050*/  LDC.64 R12, c[0x0][0x218] ;  /* 0x00008600ff0c7b82 */ /* 0x000f220000000a00 */
[----:B------:R-:W-:-:S02]  /*0060*/  CS2R R4, SRZ ;  /* 0x0000000000047805 */ /* 0x000fc4000001ff00 */
[----:B------:R-:W-:Y:S01]  /*0070*/  MOV R14, 0xb9f560b9 ;  /* 0xb9f560b9000e7802 */ /* 0x000fe20000000f00 */
[----:B------:R-:W-:Y:S01]  /*0080*/  HFMA2.MMA R16, -RZ, RZ, 0.958984375, -6.1690807342529296875e-05 ;  /* 0x3bac840bff107435 */ /* 0x000fe200000001ff */
[----:B------:R-:W-:Y:S01]  /*0090*/  IMAD.MOV.U32 R15, RZ, RZ, 0x3789ca3c ;  /* 0x3789ca3cff0f7424 */ /* 0x000fe200078e00ff */
[----:B------:R-:W-:Y:S01]  /*00a0*/  HFMA2.MMA R17, -RZ, RZ, 0.958984375, -6.1690807342529296875e-05 ;  /* 0x3bac840bff117435 */ /* 0x000fe200000001ff */
[----:B------:R-:W-:Y:S01]  /*00b0*/  ULDC.64 UR6, c[0x0][0x220] ;  /* 0x0000880000067ab9 */ /* 0x000fe20000000a00 */
[----:B-1----:R-:W-:-:S04]  /*00c0*/  SHF.L.U32 R0, R0, 0x1, RZ ;  /* 0x0000000100007819 */ /* 0x002fc800000006ff */
[----:B------:R-:W-:-:S04]  /*00d0*/  LOP3.LUT R0, R0, 0xfe, RZ, 0xc0, !PT ;  /* 0x000000fe00007812 */ /* 0x000fc800078ec0ff */
[----:B---3--:R-:W-:Y:S02]  /*00e0*/  LEA R0, R3, R0, 0x8 ;  /* 0x0000000003007211 */ /* 0x008fe400078e40ff */
[----:B------:R-:W-:Y:S02]  /*00f0*/  CS2R R2, SRZ ;  /* 0x0000000000027805 */ /* 0x000fe4000001ff00 */
[C---:B------:R-:W-:Y:S01]  /*0100*/  ISETP.GE.AND P0, PT, R0.reuse, 0x100, PT ;  /* 0x000001000000780c */ /* 0x040fe20003f06270 */
[----:B--2---:R-:W-:-:S12]  /*0110*/  IMAD.WIDE R10, R0, 0x4, R10 ;  /* 0x00000004000a7825 */ /* 0x004fd800078e020a */
[----:B------:R1:W2:Y:S01]  /*0120*/  @!P0 LDG.E.64 R2, desc[UR4][R10.64] ;  /* 0x000000040a028981 */ /* 0x0002a2000c1e1b00 */
[----:B----4-:R-:W-:-:S05]  /*0130*/  IMAD.WIDE R12, R0, 0x4, R12 ;  /* 0x00000004000c7825 */ /* 0x010fca00078e020c */
[----:B------:R3:W4:Y:S01]  /*0140*/  @!P0 LDG.E.64 R4, desc[UR4][R12.64] ;  /* 0x000000040c048981 */ /* 0x000722000c1e1b00 */
[----:B-1----:R-:W-:Y:S01]  /*0150*/  HFMA2.MMA R10, -RZ, RZ, 0.470947265625, -12.46875 ;  /* 0x3789ca3cff0a7435 */ /* 0x002fe200000001ff */
[----:B---3--:R-:W-:Y:S01]  /*0160*/  MOV R13, 0xb9f560b9 ;  /* 0xb9f560b9000d7802 */ /* 0x008fe20000000f00 */
[----:B------:R-:W-:Y:S01]  /*0170*/  HFMA2.MMA R12, -RZ, RZ, 1.52734375, -41152 ;  /* 0x3e1cf906ff0c7435 */ /* 0x000fe200000001ff */
[----:B--2---:R-:W-:Y:S01]  /*0180*/  FMUL R6, R2, 0.70710676908493041992 ;  /* 0x3f3504f302067820 */ /* 0x004fe20000400000 */
[C---:B------:R-:W-:Y:S01]  /*0190*/  FMUL R7, R3.reuse, 0.70710676908493041992 ;  /* 0x3f3504f303077820 */ /* 0x040fe20000400000 */
[----:B------:R-:W-:Y:S02]  /*01a0*/  FMUL R3, R3, 0.5 ;  /* 0x3f00000003037820 */ /* 0x000fe40000400000 */
[----:B------:R-:W-:Y:S01]  /*01b0*/  FADD.FTZ R9, |R6|, -RZ ;  /* 0x800000ff06097221 */ /* 0x000fe20000010200 */
[----:B------:R-:W-:-:S04]  /*01c0*/  FADD.FTZ R8, |R7|, -RZ ;  /* 0x800000ff07087221 */ /* 0x000fc80000010200 */
[----:B------:R-:W-:Y:S02]  /*01d0*/  FSETP.GE.AND P1, PT, R9, 1.0029599666595458984, PT ;  /* 0x3f8060fe0900780b */ /* 0x000fe40003f26000 */
[----:B------:R-:W-:-:S11]  /*01e0*/  FSETP.GE.AND P2, PT, R8, 1.0029599666595458984, PT ;  /* 0x3f8060fe0800780b */ /* 0x000fd60003f46000 */
[----:B------:R-:W-:Y:S01]  /*01f0*/  @!P1 MOV R10, 0x38b1e96a ;  /* 0x38b1e96a000a9802 */ /* 0x000fe20000000f00 */
[----:B------:R-:W-:Y:S01]  /*0200*/  @!P1 FMUL R9, R6, R6 ;  /* 0x0000000606099220 */ /* 0x000fe20000400000 */
[----:B------:R-:W-:Y:S01]  /*0210*/  @!P1 MOV R14, 0xba574d20 ;  /* 0xba574d20000e9802 */ /* 0x000fe20000000f00 */
[----:B------:R-:W-:Y:S01]  /*0220*/  @!P2 IMAD.MOV.U32 R13, RZ, RZ, -0x45a8b2e0 ;  /* 0xba574d20ff0da424 */ /* 0x000fe200078e00ff */
[----:B------:R-:W-:Y:S01]  /*0230*/  @!P2 MOV R15, 0x38b1e96a ;  /* 0x38b1e96a000fa802 */ /* 0x000fe20000000f00 */
[----:B------:R-:W-:Y:S01]  /*0240*/  @!P2 FMUL R8, R7, R7 ;  /* 0x000000070708a220 */ /* 0x000fe20000400000 */
[----:B------:R-:W-:Y:S01]  /*0250*/  @!P1 MOV R16, 0x3baad5ea ;  /* 0x3baad5ea00109802 */ /* 0x000fe20000000f00 */
[----:B------:R-:W-:Y:S01]  /*0260*/  FFMA.FTZ R11, R9, R10, R14 ;  /* 0x0000000a090b7223 */ /* 0x000fe2000001000e */
[----:B------:R-:W-:Y:S01]  /*0270*/  HFMA2.MMA R10, -RZ, RZ, -1.26171875, -2.110004425048828125e-05 ;  /* 0xbd0c8162ff0a7435 */ /* 0x000fe200000001ff */
[----:B------:R-:W-:Y:S01]  /*0280*/  FFMA.FTZ R14, R8, R15, R13 ;  /* 0x0000000f080e7223 */ /* 0x000fe2000001000d */
[----:B------:R-:W-:Y:S01]  /*0290*/  @!P2 IMAD.MOV.U32 R17, RZ, RZ, 0x3baad5ea ;  /* 0x3baad5eaff11a424 */ /* 0x000fe200078e00ff */
[----:B------:R-:W-:Y:S01]  /*02a0*/  MOV R13, 0xbd0c8162 ;  /* 0xbd0c8162000d7802 */ /* 0x000fe20000000f00 */
[----:B------:R-:W-:Y:S01]  /*02b0*/  FFMA.FTZ R11, R11, R9, R16 ;  /* 0x000000090b0b7223 */ /* 0x000fe20000010010 */
[----:B------:R-:W-:Y:S01]  /*02c0*/  @!P2 MOV R13, 0xbcdc1be7 ;  /* 0xbcdc1be7000da802 */ /* 0x000fe20000000f00 */
[----:B------:R-:W-:Y:S01]  /*02d0*/  FFMA.FTZ R16, R14, R8, R17 ;  /* 0x000000080e107223 */ /* 0x000fe20000010011 */
[----:B------:R-:W-:Y:S01]  /*02e0*/  @!P1 MOV R10, 0xbcdc1be7 ;  /* 0xbcdc1be7000a9802 */ /* 0x000fe20000000f00 */
[----:B------:R-:W-:Y:S01]  /*02f0*/  HFMA2.MMA R14, -RZ, RZ, 1.853515625, -0.00091457366943359375 ;  /* 0x3f6a937eff0e7435 */ /* 0x000fe200000001ff */
[----:B------:R-:W-:-:S02]  /*0300*/  @!P1 IMAD.MOV.U32 R12, RZ, RZ, 0x3de718af ;  /* 0x3de718afff0c9424 */ /* 0x000fc400078e00ff */
[-C--:B------:R-:W-:Y:S01]  /*0310*/  FFMA.FTZ R16, R16, R8.reuse, R13 ;  /* 0x0000000810107223 */ /* 0x080fe2000001000d */
[----:B------:R-:W-:Y:S01]  /*0320*/  MOV R13, 0x3e1cf906 ;  /* 0x3e1cf906000d7802 */ /* 0x000fe20000000f00 */
[-C--:B------:R-:W-:Y:S01]  /*0330*/  FFMA.FTZ R11, R11, R9.reuse, R10 ;  /* 0x000000090b0b7223 */ /* 0x080fe2000001000a */
[----:B------:R-:W-:Y:S01]  /*0340*/  HFMA2.MMA R10, -RZ, RZ, 1.78125, -136.25 ;  /* 0x3f20d842ff0a7435 */ /* 0x000fe200000001ff */
[----:B------:R-:W-:Y:S01]  /*0350*/  @!P2 IMAD.MOV.U32 R13, RZ, RZ, 0x3de718af ;  /* 0x3de718afff0da424 */ /* 0x000fe200078e00ff */
[----:B------:R-:W-:Y:S01]  /*0360*/  @!P1 MOV R14, 0xbec093ac ;  /* 0xbec093ac000e9802 */ /* 0x000fe20000000f00 */
[----:B------:R-:W-:Y:S01]  /*0370*/  HFMA2.MMA R17, -RZ, RZ, 1.78125, -136.25 ;  /* 0x3f20d842ff117435 */ /* 0x000fe200000001ff */
[-C--:B------:R-:W-:Y:S01]  /*0380*/  FFMA.FTZ R11, R11, R9.reuse, R12 ;  /* 0x000000090b0b7223 */ /* 0x080fe2000001000c */
[----:B------:R-:W-:Y:S01]  /*0390*/  MOV R15, 0x3f6a937e ;  /* 0x3f6a937e000f7802 */ /* 0x000fe20000000f00 */
[----:B------:R-:W-:Y:S01]  /*03a0*/  FFMA.FTZ R16, R16, R8, R13 ;  /* 0x0000000810107223 */ /* 0x000fe2000001000d */
[----:B------:R-:W-:Y:S01]  /*03b0*/  @!P2 MOV R15, 0xbec093ac ;  /* 0xbec093ac000fa802 */ /* 0x000fe20000000f00 */
[----:B------:R-:W-:Y:S01]  /*03c0*/  FFMA.FTZ R11, R11, R9, R14 ;  /* 0x000000090b0b7223 */ /* 0x000fe2000001000e */
[----:B------:R-:W-:-:S02]  /*03d0*/  @!P1 MOV R10, 0x3e0375d3 ;  /* 0x3e0375d3000a9802 */ /* 0x000fc40000000f00 */
[----:B------:R-:W-:Y:S01]  /*03e0*/  @!P2 MOV R17, 0x3e0375d3 ;  /* 0x3e0375d30011a802 */ /* 0x000fe20000000f00 */
[----:B------:R-:W-:Y:S01]  /*03f0*/  FFMA.FTZ R16, R16, R8, R15 ;  /* 0x0000000810107223 */ /* 0x000fe2000001000f */
[----:B------:R-:W-:Y:S01]  /*0400*/  FSEL R13, -R9, R6, P1 ;  /* 0x00000006090d7208 */ /* 0x000fe20000800100 */
[----:B------:R-:W-:Y:S01]  /*0410*/  FFMA.FTZ R10, R11, R9, R10 ;  /* 0x000000090b0a7223 */ /* 0x000fe2000001000a */
[----:B------:R-:W-:Y:S01]  /*0420*/  FSEL R9, -R8, R7, P2 ;  /* 0x0000000708097208 */ /* 0x000fe20001000100 */
[----:B------:R-:W-:Y:S02]  /*0430*/  FFMA.FTZ R16, R16, R8, R17 ;  /* 0x0000000810107223 */ /* 0x000fe40000010011 */
[----:B------:R-:W-:Y:S02]  /*0440*/  FFMA.FTZ R10, R10, R13, R13 ;  /* 0x0000000d0a0a7223 */ /* 0x000fe4000001000d */
[----:B------:R-:W-:Y:S02]  /*0450*/  FFMA.FTZ R16, R16, R9, R9 ;  /* 0x0000000910107223 */ /* 0x000fe40000010009 */
[----:B------:R-:W1:Y:S08]  /*0460*/  @P1 MUFU.EX2 R8, R10 ;  /* 0x0000000a00081308 */ /* 0x000e700000000800 */
[----:B------:R-:W2:Y:S01]  /*0470*/  @P2 MUFU.EX2 R11, R16 ;  /* 0x00000010000b2308 */ /* 0x000ea20000000800 */
[----:B-1----:R-:W-:-:S05]  /*0480*/  @P1 FADD R9, -R8, 1 ;  /* 0x3f80000008091421 */ /* 0x002fca0000000100 */
[----:B------:R-:W-:Y:S01]  /*0490*/  @P1 LOP3.LUT R10, R9, 0x80000000, R6, 0xf8, !PT ;  /* 0x80000000090a1812 */ /* 0x000fe200078ef806 */
[----:B------:R-:W-:Y:S01]  /*04a0*/  FMUL R6, R2, 0.5 ;  /* 0x3f00000002067820 */ /* 0x000fe20000400000 */
[----:B------:R-:W-:Y:S01]  /*04b0*/  SHF.R.S32.HI R9, RZ, 0x1f, R0 ;  /* 0x0000001fff097819 */ /* 0x000fe20000011400 */
[----:B--2---:R-:W-:Y:S01]  /*04c0*/  @P2 FADD R8, -R11, 1 ;  /* 0x3f8000000b082421 */ /* 0x004fe20000000100 */
[----:B------:R-:W-:-:S04]  /*04d0*/  LEA R2, P1, R0, UR6, 0x2 ;  /* 0x0000000600027c11 */ /* 0x000fc8000f8210ff */
[----:B------:R-:W-:Y:S01]  /*04e0*/  @P2 LOP3.LUT R16, R8, 0x80000000, R7, 0xf8, !PT ;  /* 0x8000000008102812 */ /* 0x000fe200078ef807 */
[----:B------:R-:W-:-:S04]  /*04f0*/  FADD R7, R10, 1 ;  /* 0x3f8000000a077421 */ /* 0x000fc80000000000 */
[----:B------:R-:W-:Y:S01]  /*0500*/  FADD R8, R16, 1 ;  /* 0x3f80000010087421 */ /* 0x000fe20000000000 */
[----:B------:R-:W-:-:S03]  /*0510*/  FMUL R7, R6, R7 ;  /* 0x0000000706077220 */ /* 0x000fc60000400000 */
[----:B------:R-:W-:Y:S01]  /*0520*/  FMUL R8, R3, R8 ;  /* 0x0000000803087220 */ /* 0x000fe20000400000 */
[----:B------:R-:W-:Y:S01]  /*0530*/  LEA.HI.X R3, R0, UR7, R9, 0x2, P1 ;  /* 0x0000000700037c11 */ /* 0x000fe200088f1409 */
[----:B----4-:R-:W-:Y:S02]  /*0540*/  FMUL R4, R7, R4 ;  /* 0x0000000407047220 */ /* 0x010fe40000400000 */
[----:B------:R-:W-:Y:S01]  /*0550*/  FMUL R5, R8, R5 ;  /* 0x0000000508057220 */ /* 0x000fe20000400000 */
[----:B------:R-:W-:Y:S06]  /*0560*/  @P0 EXIT ;  /* 0x000000000000094d */ /* 0x000fec0003800000 */
[----:B------:R-:W-:Y:S01]  /*0570*/  STG.E.64 desc[UR4][R2.64], R4 ;  /* 0x0000000402007986 */ /* 0x000fe2000c101b04 */
[----:B------:R-:W-:Y:S05]  /*0580*/  EXIT ;  /* 0x000000000000794d */ /* 0x000fea0003800000 */
.L_x_0:
[----:B------:R-:W-:-:S00]  /*0590*/  BRA `(.L_x_0) ;  /* 0xfffffffc00fc7947 */ /* 0x000fc0000383ffff */
[----:B------:R-:W-:-:S00]  /*05a0*/  NOP ;  /* 0x0000000000007918 */ /* 0x000fc00000000000 */
        /* <DEDUP_REMOVED lines=13> */
.L_x_1:


//--------------------- .nv.global.init           --------------------------
	.section	.nv.global.init,"aw",@progbits
.nv.global.init:
	.type		_$_str,@object
	.size		_$_str,(.L_0 - _$_str)
_$_str:
        /*0000*/ 	.byte	0x5f, 0x5f, 0x43, 0x55, 0x44, 0x41, 0x5f, 0x46, 0x54, 0x5a, 0x00
.L_0:


//--------------------- .nv.constant0.triton_poi_fused_gelu_mul_0 --------------------------
	.section	.nv.constant0.triton_poi_fused_gelu_mul_0,"a",@progbits
	.sectionflags	@""
	.align	4
.nv.constant0.triton_poi_fused_gelu_mul_0:
	.zero		556
